//
// Generated by NVIDIA NVVM Compiler
//
// Compiler Build ID: CL-36424714
// Cuda compilation tools, release 13.0, V13.0.88
// Based on NVVM 20.0.0
//

.version 9.0
.target sm_100
.address_size 64

	// .globl	_Z11matrixAdd1DPiS_S_

.visible .entry _Z11matrixAdd1DPiS_S_(
	.param .u64 .ptr .align 1 _Z11matrixAdd1DPiS_S__param_0,
	.param .u64 .ptr .align 1 _Z11matrixAdd1DPiS_S__param_1,
	.param .u64 .ptr .align 1 _Z11matrixAdd1DPiS_S__param_2
)
{
	.reg .pred 	%p<2>;
	.reg .b32 	%r<8>;
	.reg .b64 	%rd<11>;

	ld.param.u64 	%rd1, [_Z11matrixAdd1DPiS_S__param_0];
	ld.param.u64 	%rd2, [_Z11matrixAdd1DPiS_S__param_1];
	ld.param.u64 	%rd3, [_Z11matrixAdd1DPiS_S__param_2];
	mov.u32 	%r2, %ctaid.x;
	mov.u32 	%r3, %ntid.x;
	mov.u32 	%r4, %tid.x;
	mad.lo.s32 	%r1, %r2, %r3, %r4;
	setp.gt.s32 	%p1, %r1, 63;
	@%p1 bra 	$L__BB0_2;
	cvta.to.global.u64 	%rd4, %rd1;
	cvta.to.global.u64 	%rd5, %rd2;
	cvta.to.global.u64 	%rd6, %rd3;
	mul.wide.s32 	%rd7, %r1, 4;
	add.s64 	%rd8, %rd4, %rd7;
	ld.global.u32 	%r5, [%rd8];
	add.s64 	%rd9, %rd5, %rd7;
	ld.global.u32 	%r6, [%rd9];
	add.s32 	%r7, %r6, %r5;
	add.s64 	%rd10, %rd6, %rd7;
	st.global.u32 	[%rd10], %r7;
$L__BB0_2:
	ret;

}
	// .globl	_Z11matrixAdd2DPiS_S_
.visible .entry _Z11matrixAdd2DPiS_S_(
	.param .u64 .ptr .align 1 _Z11matrixAdd2DPiS_S__param_0,
	.param .u64 .ptr .align 1 _Z11matrixAdd2DPiS_S__param_1,
	.param .u64 .ptr .align 1 _Z11matrixAdd2DPiS_S__param_2
)
{
	.reg .pred 	%p<4>;
	.reg .b32 	%r<14>;
	.reg .b64 	%rd<11>;

	ld.param.u64 	%rd1, [_Z11matrixAdd2DPiS_S__param_0];
	ld.param.u64 	%rd2, [_Z11matrixAdd2DPiS_S__param_1];
	ld.param.u64 	%rd3, [_Z11matrixAdd2DPiS_S__param_2];
	mov.u32 	%r3, %ctaid.y;
	mov.u32 	%r4, %ntid.y;
	mov.u32 	%r5, %tid.y;
	mad.lo.s32 	%r1, %r3, %r4, %r5;
	mov.u32 	%r6, %ctaid.x;
	mov.u32 	%r7, %ntid.x;
	mov.u32 	%r8, %tid.x;
	mad.lo.s32 	%r2, %r6, %r7, %r8;
	setp.gt.u32 	%p1, %r1, 7;
	setp.gt.s32 	%p2, %r2, 7;
	or.pred  	%p3, %p1, %p2;
	@%p3 bra 	$L__BB1_2;
	cvta.to.global.u64 	%rd4, %rd1;
	cvta.to.global.u64 	%rd5, %rd2;
	cvta.to.global.u64 	%rd6, %rd3;
	shl.b32 	%r9, %r1, 3;
	add.s32 	%r10, %r9, %r2;
	mul.wide.s32 	%rd7, %r10, 4;
	add.s64 	%rd8, %rd4, %rd7;
	ld.global.u32 	%r11, [%rd8];
	add.s64 	%rd9, %rd5, %rd7;
	ld.global.u32 	%r12, [%rd9];
	add.s32 	%r13, %r12, %r11;
	add.s64 	%rd10, %rd6, %rd7;
	st.global.u32 	[%rd10], %r13;
$L__BB1_2:
	ret;

}


// ===== COMPILED SASS (sm_100) =====

	.target	sm_100

	.elftype	@"ET_EXEC"


//--------------------- .note.nv.tkinfo           --------------------------
	.section	.note.nv.tkinfo,"",@"SHT_NOTE"
	.sectionflags	@"SHF_NOTE_NV_TKINFO"
	.tkinfo
        /*0018*/ 	.word	0x00000002
        /*0030*/ 	.string	""
        /*0030*/ 	.string	"ptxas"
        /*0030*/ 	.string	"Cuda compilation tools, release 13.0, V13.0.88"
        /*0030*/ 	.string	"Build cuda_13.0.r13.0/compiler.36424714_0"
        /*0030*/ 	.string	"-arch sm_100 -m 64 "



//--------------------- .note.nv.cuinfo           --------------------------
	.section	.note.nv.cuinfo,"",@"SHT_NOTE"
	.sectionflags	@"SHF_NOTE_NV_CUINFO"
        /*0018*/ 	.short	0x0002
        /*001a*/ 	.short	0x0064
        /*001c*/ 	.short	0x0082
	.zero		2


//--------------------- .nv.info                  --------------------------
	.section	.nv.info,"",@"SHT_CUDA_INFO"
	.align	4


	//----- nvinfo : EIATTR_REGCOUNT
	.align		4
        /*0000*/ 	.byte	0x04, 0x2f
        /*0002*/ 	.short	(.L_1 - .L_0)
	.align		4
.L_0:
        /*0004*/ 	.word	index@(_Z11matrixAdd1DPiS_S_)
        /*0008*/ 	.word	0x0000000c


	//----- nvinfo : EIATTR_FRAME_SIZE
	.align		4
.L_1:
        /*000c*/ 	.byte	0x04, 0x11
        /*000e*/ 	.short	(.L_3 - .L_2)
	.align		4
.L_2:
        /*0010*/ 	.word	index@(_Z11matrixAdd1DPiS_S_)
        /*0014*/ 	.word	0x00000000


	//----- nvinfo : EIATTR_REGCOUNT
	.align		4
.L_3:
        /*0018*/ 	.byte	0x04, 0x2f
        /*001a*/ 	.short	(.L_5 - .L_4)
	.align		4
.L_4:
        /*001c*/ 	.word	index@(_Z11matrixAdd2DPiS_S_)
        /*0020*/ 	.word	0x0000000c


	//----- nvinfo : EIATTR_FRAME_SIZE
	.align		4
.L_5:
        /*0024*/ 	.byte	0x04, 0x11
        /*0026*/ 	.short	(.L_7 - .L_6)
	.align		4
.L_6:
        /*0028*/ 	.word	index@(_Z11matrixAdd2DPiS_S_)
        /*002c*/ 	.word	0x00000000


	//----- nvinfo : EIATTR_MIN_STACK_SIZE
	.align		4
.L_7:
        /*0030*/ 	.byte	0x04, 0x12
        /*0032*/ 	.short	(.L_9 - .L_8)
	.align		4
.L_8:
        /*0034*/ 	.word	index@(_Z11matrixAdd2DPiS_S_)
        /*0038*/ 	.word	0x00000000


	//----- nvinfo : EIATTR_MIN_STACK_SIZE
	.align		4
.L_9:
        /*003c*/ 	.byte	0x04, 0x12
        /*003e*/ 	.short	(.L_11 - .L_10)
	.align		4
.L_10:
        /*0040*/ 	.word	index@(_Z11matrixAdd1DPiS_S_)
        /*0044*/ 	.word	0x00000000
.L_11:


//--------------------- .nv.compat                --------------------------
	.section	.nv.compat,"",@"SHT_CUDA_COMPAT_INFO"
	.align	4
        /*0000*/ 	.byte	0x02, 0x09, 0x00, 0x00, 0x02, 0x02, 0x01, 0x00, 0x02, 0x05, 0x05, 0x00, 0x03, 0x07, 0x01, 0x01
        /*0010*/ 	.byte	0x02, 0x03, 0x00, 0x00, 0x02, 0x06, 0x01, 0x00, 0x04, 0x0b, 0x08, 0x00, 0x09, 0x00, 0x00, 0x00
        /*0020*/ 	.byte	0x00, 0x00, 0x00, 0x00


//--------------------- .nv.info._Z11matrixAdd2DPiS_S_ --------------------------
	.section	.nv.info._Z11matrixAdd2DPiS_S_,"",@"SHT_CUDA_INFO"
	.sectionflags	@""
	.align	4


	//----- nvinfo : EIATTR_CUDA_API_VERSION
	.align		4
        /*0000*/ 	.byte	0x04, 0x37
        /*0002*/ 	.short	(.L_13 - .L_12)
.L_12:
        /*0004*/ 	.word	0x00000082


	//----- nvinfo : EIATTR_KPARAM_INFO
	.align		4
.L_13:
        /*0008*/ 	.byte	0x04, 0x17
        /*000a*/ 	.short	(.L_15 - .L_14)
.L_14:
        /*000c*/ 	.word	0x00000000
        /*0010*/ 	.short	0x0002
        /*0012*/ 	.short	0x0010
        /*0014*/ 	.byte	0x00, 0xf5, 0x21, 0x00


	//----- nvinfo : EIATTR_KPARAM_INFO
	.align		4
.L_15:
        /*0018*/ 	.byte	0x04, 0x17
        /*001a*/ 	.short	(.L_17 - .L_16)
.L_16:
        /*001c*/ 	.word	0x00000000
        /*0020*/ 	.short	0x0001
        /*0022*/ 	.short	0x0008
        /*0024*/ 	.byte	0x00, 0xf5, 0x21, 0x00


	//----- nvinfo : EIATTR_KPARAM_INFO
	.align		4
.L_17:
        /*0028*/ 	.byte	0x04, 0x17
        /*002a*/ 	.short	(.L_19 - .L_18)
.L_18:
        /*002c*/ 	.word	0x00000000
        /*0030*/ 	.short	0x0000
        /*0032*/ 	.short	0x0000
        /*0034*/ 	.byte	0x00, 0xf5, 0x21, 0x00


	//----- nvinfo : EIATTR_SPARSE_MMA_MASK
	.align		4
.L_19:
        /*0038*/ 	.byte	0x03, 0x50
        /*003a*/ 	.short	0x0000


	//----- nvinfo : EIATTR_MAXREG_COUNT
	.align		4
        /*003c*/ 	.byte	0x03, 0x1b
        /*003e*/ 	.short	0x00ff


	//----- nvinfo : EIATTR_MERCURY_ISA_VERSION
	.align		4
        /*0040*/ 	.byte	0x03, 0x5f
        /*0042*/ 	.short	0x0101


	//----- nvinfo : EIATTR_VRC_CTA_INIT_COUNT
	.align		4
        /*0044*/ 	.byte	0x02, 0x4a
	.zero		1
	.zero		1


	//----- nvinfo : EIATTR_EXIT_INSTR_OFFSETS
	.align		4
        /*0048*/ 	.byte	0x04, 0x1c
        /*004a*/ 	.short	(.L_21 - .L_20)


	//   ....[0]....
.L_20:
        /*004c*/ 	.word	0x000000b0


	//   ....[1]....
        /*0050*/ 	.word	0x00000180


	//----- nvinfo : EIATTR_CBANK_PARAM_SIZE
	.align		4
.L_21:
        /*0054*/ 	.byte	0x03, 0x19
        /*0056*/ 	.short	0x0018


	//----- nvinfo : EIATTR_PARAM_CBANK
	.align		4
        /*0058*/ 	.byte	0x04, 0x0a
        /*005a*/ 	.short	(.L_23 - .L_22)
	.align		4
.L_22:
        /*005c*/ 	.word	index@(.nv.constant0._Z11matrixAdd2DPiS_S_)
        /*0060*/ 	.short	0x0380
        /*0062*/ 	.short	0x0018


	//----- nvinfo : EIATTR_SW_WAR
	.align		4
.L_23:
        /*0064*/ 	.byte	0x04, 0x36
        /*0066*/ 	.short	(.L_25 - .L_24)
.L_24:
        /*0068*/ 	.word	0x00000008
.L_25:


//--------------------- .nv.info._Z11matrixAdd1DPiS_S_ --------------------------
	.section	.nv.info._Z11matrixAdd1DPiS_S_,"",@"SHT_CUDA_INFO"
	.sectionflags	@""
	.align	4


	//----- nvinfo : EIATTR_CUDA_API_VERSION
	.align		4
        /*0000*/ 	.byte	0x04, 0x37
        /*0002*/ 	.short	(.L_27 - .L_26)
.L_26:
        /*0004*/ 	.word	0x00000082


	//----- nvinfo : EIATTR_KPARAM_INFO
	.align		4
.L_27:
        /*0008*/ 	.byte	0x04, 0x17
        /*000a*/ 	.short	(.L_29 - .L_28)
.L_28:
        /*000c*/ 	.word	0x00000000
        /*0010*/ 	.short	0x0002
        /*0012*/ 	.short	0x0010
        /*0014*/ 	.byte	0x00, 0xf5, 0x21, 0x00


	//----- nvinfo : EIATTR_KPARAM_INFO
	.align		4
.L_29:
        /*0018*/ 	.byte	0x04, 0x17
        /*001a*/ 	.short	(.L_31 - .L_30)
.L_30:
        /*001c*/ 	.word	0x00000000
        /*0020*/ 	.short	0x0001
        /*0022*/ 	.short	0x0008
        /*0024*/ 	.byte	0x00, 0xf5, 0x21, 0x00


	//----- nvinfo : EIATTR_KPARAM_INFO
	.align		4
.L_31:
        /*0028*/ 	.byte	0x04, 0x17
        /*002a*/ 	.short	(.L_33 - .L_32)
.L_32:
        /*002c*/ 	.word	0x00000000
        /*0030*/ 	.short	0x0000
        /*0032*/ 	.short	0x0000
        /*0034*/ 	.byte	0x00, 0xf5, 0x21, 0x00


	//----- nvinfo : EIATTR_SPARSE_MMA_MASK
	.align		4
.L_33:
        /*0038*/ 	.byte	0x03, 0x50
        /*003a*/ 	.short	0x0000


	//----- nvinfo : EIATTR_MAXREG_COUNT
	.align		4
        /*003c*/ 	.byte	0x03, 0x1b
        /*003e*/ 	.short	0x00ff


	//----- nvinfo : EIATTR_MERCURY_ISA_VERSION
	.align		4
        /*0040*/ 	.byte	0x03, 0x5f
        /*0042*/ 	.short	0x0101


	//----- nvinfo : EIATTR_VRC_CTA_INIT_COUNT
	.align		4
        /*0044*/ 	.byte	0x02, 0x4a
	.zero		1
	.zero		1


	//----- nvinfo : EIATTR_EXIT_INSTR_OFFSETS
	.align		4
        /*0048*/ 	.byte	0x04, 0x1c
        /*004a*/ 	.short	(.L_35 - .L_34)


	//   ....[0]....
.L_34:
        /*004c*/ 	.word	0x00000060


	//   ....[1]....
        /*0050*/ 	.word	0x00000120


	//----- nvinfo : EIATTR_CBANK_PARAM_SIZE
	.align		4
.L_35:
        /*0054*/ 	.byte	0x03, 0x19
        /*0056*/ 	.short	0x0018


	//----- nvinfo : EIATTR_PARAM_CBANK
	.align		4
        /*0058*/ 	.byte	0x04, 0x0a
        /*005a*/ 	.short	(.L_37 - .L_36)
	.align		4
.L_36:
        /*005c*/ 	.word	index@(.nv.constant0._Z11matrixAdd1DPiS_S_)
        /*0060*/ 	.short	0x0380
        /*0062*/ 	.short	0x0018


	//----- nvinfo : EIATTR_SW_WAR
	.align		4
.L_37:
        /*0064*/ 	.byte	0x04, 0x36
        /*0066*/ 	.short	(.L_39 - .L_38)
.L_38:
        /*0068*/ 	.word	0x00000008
.L_39:


//--------------------- .nv.callgraph             --------------------------
	.section	.nv.callgraph,"",@"SHT_CUDA_CALLGRAPH"
	.align	4
	.sectionentsize	8
	.align		4
        /*0000*/ 	.word	0x00000000
	.align		4
        /*0004*/ 	.word	0xffffffff
	.align		4
        /*0008*/ 	.word	0x00000000
	.align		4
        /*000c*/ 	.word	0xfffffffe
	.align		4
        /*0010*/ 	.word	0x00000000
	.align		4
        /*0014*/ 	.word	0xfffffffd
	.align		4
        /*0018*/ 	.word	0x00000000
	.align		4
        /*001c*/ 	.word	0xfffffffc


//--------------------- .text._Z11matrixAdd2DPiS_S_ --------------------------
	.section	.text._Z11matrixAdd2DPiS_S_,"ax",@progbits
	.align	128
        .global         _Z11matrixAdd2DPiS_S_
        .type           _Z11matrixAdd2DPiS_S_,@function
        .size           _Z11matrixAdd2DPiS_S_,(.L_x_2 - _Z11matrixAdd2DPiS_S_)
        .other          _Z11matrixAdd2DPiS_S_,@"STO_CUDA_ENTRY STV_DEFAULT"
_Z11matrixAdd2DPiS_S_:
.text._Z11matrixAdd2DPiS_S_:
[----:B------:R-:W-:Y:S01]  /*0000*/  LDC R1, c[0x0][0x37c] ;  /* 0x0000df00ff017b82 */ /* 0x000fe20000000800 */
[----:B------:R-:W0:Y:S07]  /*0010*/  S2R R2, SR_TID.X ;  /* 0x0000000000027919 */ /* 0x000e2e0000002100 */
[----:B------:R-:W1:Y:S01]  /*0020*/  LDC R0, c[0x0][0x364] ;  /* 0x0000d900ff007b82 */ /* 0x000e620000000800 */
[----:B------:R-:W1:Y:S07]  /*0030*/  S2R R3, SR_TID.Y ;  /* 0x0000000000037919 */ /* 0x000e6e0000002200 */
[----:B------:R-:W0:Y:S08]  /*0040*/  S2UR UR5, SR_CTAID.X ;  /* 0x00000000000579c3 */ /* 0x000e300000002500 */
[----:B------:R-:W0:Y:S08]  /*0050*/  LDC R7, c[0x0][0x360] ;  /* 0x0000d800ff077b82 */ /* 0x000e300000000800 */
[----:B------:R-:W1:Y:S01]  /*0060*/  S2UR UR4, SR_CTAID.Y ;  /* 0x00000000000479c3 */ /* 0x000e620000002600 */
[----:B0-----:R-:W-:-:S05]  /*0070*/  IMAD R7, R7, UR5, R2 ;  /* 0x0000000507077c24 */ /* 0x001fca000f8e0202 */
[----:B------:R-:W-:Y:S01]  /*0080*/  ISETP.GT.AND P0, PT, R7, 0x7, PT ;  /* 0x000000070700780c */ /* 0x000fe20003f04270 */
[----:B-1----:R-:W-:-:S05]  /*0090*/  IMAD R0, R0, UR4, R3 ;  /* 0x0000000400007c24 */ /* 0x002fca000f8e0203 */
[----:B------:R-:W-:-:S13]  /*00a0*/  ISETP.GT.U32.OR P0, PT, R0, 0x7, P0 ;  /* 0x000000070000780c */ /* 0x000fda0000704470 */
[----:B------:R-:W-:Y:S05]  /*00b0*/  @P0 EXIT ;  /* 0x000000000000094d */ /* 0x000fea0003800000 */
[----:B------:R-:W0:Y:S01]  /*00c0*/  LDC.64 R2, c[0x0][0x380] ;  /* 0x0000e000ff027b82 */ /* 0x000e220000000a00 */
[----:B------:R-:W1:Y:S01]  /*00d0*/  LDCU.64 UR4, c[0x0][0x358] ;  /* 0x00006b00ff0477ac */ /* 0x000e620008000a00 */
[----:B------:R-:W-:-:S06]  /*00e0*/  LEA R9, R0, R7, 0x3 ;  /* 0x0000000700097211 */ /* 0x000fcc00078e18ff */
[----:B------:R-:W2:Y:S08]  /*00f0*/  LDC.64 R4, c[0x0][0x388] ;  /* 0x0000e200ff047b82 */ /* 0x000eb00000000a00 */
[----:B------:R-:W3:Y:S01]  /*0100*/  LDC.64 R6, c[0x0][0x390] ;  /* 0x0000e400ff067b82 */ /* 0x000ee20000000a00 */
[----:B0-----:R-:W-:-:S06]  /*0110*/  IMAD.WIDE R2, R9, 0x4, R2 ;  /* 0x0000000409027825 */ /* 0x001fcc00078e0202 */
[----:B-1----:R-:W4:Y:S01]  /*0120*/  LDG.E R2, desc[UR4][R2.64] ;  /* 0x0000000402027981 */ /* 0x002f22000c1e1900 */
[----:B--2---:R-:W-:-:S06]  /*0130*/  IMAD.WIDE R4, R9, 0x4, R4 ;  /* 0x0000000409047825 */ /* 0x004fcc00078e0204 */
[----:B------:R-:W4:Y:S01]  /*0140*/  LDG.E R5, desc[UR4][R4.64] ;  /* 0x0000000404057981 */ /* 0x000f22000c1e1900 */
[----:B---3--:R-:W-:Y:S01]  /*0150*/  IMAD.WIDE R6, R9, 0x4, R6 ;  /* 0x0000000409067825 */ /* 0x008fe200078e0206 */
[----:B----4-:R-:W-:-:S05]  /*0160*/  IADD3 R9, PT, PT, R2, R5, RZ ;  /* 0x0000000502097210 */ /* 0x010fca0007ffe0ff */
[----:B------:R-:W-:Y:S01]  /*0170*/  STG.E desc[UR4][R6.64], R9 ;  /* 0x0000000906007986 */ /* 0x000fe2000c101904 */
[----:B------:R-:W-:Y:S05]  /*0180*/  EXIT ;  /* 0x000000000000794d */ /* 0x000fea0003800000 */
.L_x_0:
[----:B------:R-:W-:-:S00]  /*0190*/  BRA `(.L_x_0) ;  /* 0xfffffffc00fc7947 */ /* 0x000fc0000383ffff */
[----:B------:R-:W-:-:S00]  /*01a0*/  NOP ;  /* 0x0000000000007918 */ /* 0x000fc00000000000 */
        /* <DEDUP_REMOVED lines=13> */
.L_x_2:


//--------------------- .text._Z11matrixAdd1DPiS_S_ --------------------------
	.section	.text._Z11matrixAdd1DPiS_S_,"ax",@progbits
	.align	128
        .global         _Z11matrixAdd1DPiS_S_
        .type           _Z11matrixAdd1DPiS_S_,@function
        .size           _Z11matrixAdd1DPiS_S_,(.L_x_3 - _Z11matrixAdd1DPiS_S_)
        .other          _Z11matrixAdd1DPiS_S_,@"STO_CUDA_ENTRY STV_DEFAULT"
_Z11matrixAdd1DPiS_S_:
.text._Z11matrixAdd1DPiS_S_:
[----:B------:R-:W-:Y:S01]  /*0000*/  LDC R1, c[0x0][0x37c] ;  /* 0x0000df00ff017b82 */ /* 0x000fe20000000800 */
[----:B------:R-:W0:Y:S07]  /*0010*/  S2R R0, SR_TID.X ;  /* 0x0000000000007919 */ /* 0x000e2e0000002100 */
[----:B------:R-:W0:Y:S08]  /*0020*/  S2UR UR4, SR_CTAID.X ;  /* 0x00000000000479c3 */ /* 0x000e300000002500 */
[----:B------:R-:W0:Y:S02]  /*0030*/  LDC R9, c[0x0][0x360] ;  /* 0x0000d800ff097b82 */ /* 0x000e240000000800 */
[----:B0-----:R-:W-:-:S05]  /*0040*/  IMAD R9, R9, UR4, R0 ;  /* 0x0000000409097c24 */ /* 0x001fca000f8e0200 */
[----:B------:R-:W-:-:S13]  /*0050*/  ISETP.GT.AND P0, PT, R9, 0x3f, PT ;  /* 0x0000003f0900780c */ /* 0x000fda0003f04270 */
[----:B------:R-:W-:Y:S05]  /*0060*/  @P0 EXIT ;  /* 0x000000000000094d */ /* 0x000fea0003800000 */
[----:B------:R-:W0:Y:S01]  /*0070*/  LDC.64 R2, c[0x0][0x380] ;  /* 0x0000e000ff027b82 */ /* 0x000e220000000a00 */
[----:B------:R-:W1:Y:S07]  /*0080*/  LDCU.64 UR4, c[0x0][0x358] ;  /* 0x00006b00ff0477ac */ /* 0x000e6e0008000a00 */
        /* <DEDUP_REMOVED lines=10> */
.L_x_1:
        /* <DEDUP_REMOVED lines=13> */
.L_x_3:


//--------------------- .nv.shared.reserved.0     --------------------------
	.section	.nv.shared.reserved.0,"aw",@nobits
	.weak		__nv_reservedSMEM_offset_0_alias
	.size		__nv_reservedSMEM_offset_0_alias, 0, 64
	.other		__nv_reservedSMEM_offset_0_alias,@"STO_CUDA_RESERVED_SHARED STV_DEFAULT"
__nv_reservedSMEM_offset_0_alias:
	.zero		0
	.zero		64


//--------------------- .nv.constant0._Z11matrixAdd2DPiS_S_ --------------------------
	.section	.nv.constant0._Z11matrixAdd2DPiS_S_,"a",@progbits
	.sectionflags	@""
	.align	4
.nv.constant0._Z11matrixAdd2DPiS_S_:
	.zero		920


//--------------------- .nv.constant0._Z11matrixAdd1DPiS_S_ --------------------------
	.section	.nv.constant0._Z11matrixAdd1DPiS_S_,"a",@progbits
	.sectionflags	@""
	.align	4
.nv.constant0._Z11matrixAdd1DPiS_S_:
	.zero		920


//--------------------- SYMBOLS --------------------------

	.type		.nv.reservedSmem.offset0,@object
	.size		.nv.reservedSmem.offset0,0x4
